//
// Generated by NVIDIA NVVM Compiler
//
// Compiler Build ID: CL-36424714
// Cuda compilation tools, release 13.0, V13.0.88
// Based on NVVM 20.0.0
//

.version 9.0
.target sm_100
.address_size 64

	// .globl	timedReduction

.visible .entry timedReduction(
	.param .u64 .ptr .align 1 timedReduction_param_0
)
{
	.reg .b64 	%rd<6>;

	ld.param.u64 	%rd3, [timedReduction_param_0];
	cvta.to.global.u64 	%rd4, %rd3;
	bar.sync 	0;
	// begin inline asm
	mov.u64 	%rd1, %clock64;
	// end inline asm
	st.global.u64 	[%rd4], %rd1;
	// begin inline asm
	mov.u64 	%rd2, %clock64;
	// end inline asm
	add.s64 	%rd5, %rd2, -90;
	st.global.u64 	[%rd4+8], %rd5;
	ret;

}


// ===== COMPILED SASS (sm_100) =====

	.target	sm_100

	.elftype	@"ET_EXEC"


//--------------------- .note.nv.tkinfo           --------------------------
	.section	.note.nv.tkinfo,"",@"SHT_NOTE"
	.sectionflags	@"SHF_NOTE_NV_TKINFO"
	.tkinfo
        /*0018*/ 	.word	0x00000002
        /*0030*/ 	.string	""
        /*0030*/ 	.string	"ptxas"
        /*0030*/ 	.string	"Cuda compilation tools, release 13.0, V13.0.88"
        /*0030*/ 	.string	"Build cuda_13.0.r13.0/compiler.36424714_0"
        /*0030*/ 	.string	"-arch sm_100 -m 64 "



//--------------------- .note.nv.cuinfo           --------------------------
	.section	.note.nv.cuinfo,"",@"SHT_NOTE"
	.sectionflags	@"SHF_NOTE_NV_CUINFO"
        /*0018*/ 	.short	0x0002
        /*001a*/ 	.short	0x0064
        /*001c*/ 	.short	0x0082
	.zero		2


//--------------------- .nv.info                  --------------------------
	.section	.nv.info,"",@"SHT_CUDA_INFO"
	.align	4


	//----- nvinfo : EIATTR_REGCOUNT
	.align		4
        /*0000*/ 	.byte	0x04, 0x2f
        /*0002*/ 	.short	(.L_1 - .L_0)
	.align		4
.L_0:
        /*0004*/ 	.word	index@(timedReduction)
        /*0008*/ 	.word	0x00000008


	//----- nvinfo : EIATTR_FRAME_SIZE
	.align		4
.L_1:
        /*000c*/ 	.byte	0x04, 0x11
        /*000e*/ 	.short	(.L_3 - .L_2)
	.align		4
.L_2:
        /*0010*/ 	.word	index@(timedReduction)
        /*0014*/ 	.word	0x00000000


	//----- nvinfo : EIATTR_MIN_STACK_SIZE
	.align		4
.L_3:
        /*0018*/ 	.byte	0x04, 0x12
        /*001a*/ 	.short	(.L_5 - .L_4)
	.align		4
.L_4:
        /*001c*/ 	.word	index@(timedReduction)
        /*0020*/ 	.word	0x00000000
.L_5:


//--------------------- .nv.compat                --------------------------
	.section	.nv.compat,"",@"SHT_CUDA_COMPAT_INFO"
	.align	4
        /*0000*/ 	.byte	0x02, 0x09, 0x00, 0x00, 0x02, 0x02, 0x01, 0x00, 0x02, 0x05, 0x05, 0x00, 0x03, 0x07, 0x01, 0x01
        /*0010*/ 	.byte	0x02, 0x03, 0x00, 0x00, 0x02, 0x06, 0x01, 0x00, 0x04, 0x0b, 0x08, 0x00, 0x09, 0x00, 0x00, 0x00
        /*0020*/ 	.byte	0x00, 0x00, 0x00, 0x00


//--------------------- .nv.info.timedReduction   --------------------------
	.section	.nv.info.timedReduction,"",@"SHT_CUDA_INFO"
	.sectionflags	@""
	.align	4


	//----- nvinfo : EIATTR_CUDA_API_VERSION
	.align		4
        /*0000*/ 	.byte	0x04, 0x37
        /*0002*/ 	.short	(.L_7 - .L_6)
.L_6:
        /*0004*/ 	.word	0x00000082


	//----- nvinfo : EIATTR_KPARAM_INFO
	.align		4
.L_7:
        /*0008*/ 	.byte	0x04, 0x17
        /*000a*/ 	.short	(.L_9 - .L_8)
.L_8:
        /*000c*/ 	.word	0x00000000
        /*0010*/ 	.short	0x0000
        /*0012*/ 	.short	0x0000
        /*0014*/ 	.byte	0x00, 0xf5, 0x21, 0x00


	//----- nvinfo : EIATTR_SPARSE_MMA_MASK
	.align		4
.L_9:
        /*0018*/ 	.byte	0x03, 0x50
        /*001a*/ 	.short	0x0000


	//----- nvinfo : EIATTR_MAXREG_COUNT
	.align		4
        /*001c*/ 	.byte	0x03, 0x1b
        /*001e*/ 	.short	0x00ff


	//----- nvinfo : EIATTR_NUM_BARRIERS
	.align		4
        /*0020*/ 	.byte	0x02, 0x4c
        /*0022*/ 	.byte	0x01
	.zero		1


	//----- nvinfo : EIATTR_MERCURY_ISA_VERSION
	.align		4
        /*0024*/ 	.byte	0x03, 0x5f
        /*0026*/ 	.short	0x0101


	//----- nvinfo : EIATTR_VRC_CTA_INIT_COUNT
	.align		4
        /*0028*/ 	.byte	0x02, 0x4a
	.zero		1
	.zero		1


	//----- nvinfo : EIATTR_EXIT_INSTR_OFFSETS
	.align		4
        /*002c*/ 	.byte	0x04, 0x1c
        /*002e*/ 	.short	(.L_11 - .L_10)


	//   ....[0]....
.L_10:
        /*0030*/ 	.word	0x000000b0


	//----- nvinfo : EIATTR_CBANK_PARAM_SIZE
	.align		4
.L_11:
        /*0034*/ 	.byte	0x03, 0x19
        /*0036*/ 	.short	0x0008


	//----- nvinfo : EIATTR_PARAM_CBANK
	.align		4
        /*0038*/ 	.byte	0x04, 0x0a
        /*003a*/ 	.short	(.L_13 - .L_12)
	.align		4
.L_12:
        /*003c*/ 	.word	index@(.nv.constant0.timedReduction)
        /*0040*/ 	.short	0x0380
        /*0042*/ 	.short	0x0008


	//----- nvinfo : EIATTR_SW_WAR
	.align		4
.L_13:
        /*0044*/ 	.byte	0x04, 0x36
        /*0046*/ 	.short	(.L_15 - .L_14)
.L_14:
        /*0048*/ 	.word	0x00000008
.L_15:


//--------------------- .nv.callgraph             --------------------------
	.section	.nv.callgraph,"",@"SHT_CUDA_CALLGRAPH"
	.align	4
	.sectionentsize	8
	.align		4
        /*0000*/ 	.word	0x00000000
	.align		4
        /*0004*/ 	.word	0xffffffff
	.align		4
        /*0008*/ 	.word	0x00000000
	.align		4
        /*000c*/ 	.word	0xfffffffe
	.align		4
        /*0010*/ 	.word	0x00000000
	.align		4
        /*0014*/ 	.word	0xfffffffd
	.align		4
        /*0018*/ 	.word	0x00000000
	.align		4
        /*001c*/ 	.word	0xfffffffc


//--------------------- .text.timedReduction      --------------------------
	.section	.text.timedReduction,"ax",@progbits
	.align	128
        .global         timedReduction
        .type           timedReduction,@function
        .size           timedReduction,(.L_x_1 - timedReduction)
        .other          timedReduction,@"STO_CUDA_ENTRY STV_DEFAULT"
timedReduction:
.text.timedReduction:
[----:B------:R-:W-:Y:S08]  /*0000*/  LDC R1, c[0x0][0x37c] ;  /* 0x0000df00ff017b82 */ /* 0x000ff00000000800 */
[----:B------:R-:W-:Y:S06]  /*0010*/  BAR.SYNC.DEFER_BLOCKING 0x0 ;  /* 0x0000000000007b1d */ /* 0x000fec0000010000 */
[----:B------:R-:W0:Y:S01]  /*0020*/  LDCU.64 UR4, c[0x0][0x358] ;  /* 0x00006b00ff0477ac */ /* 0x000e220008000a00 */
[----:B------:R-:W-:Y:S01]  /*0030*/  NOP ;  /* 0x0000000000007918 */ /* 0x000fe20000000000 */
[----:B------:R-:W-:Y:S01]  /*0040*/  CS2R R4, SR_CLOCKLO ;  /* 0x0000000000047805 */ /* 0x000fe20000015000 */
[----:B------:R-:W0:Y:S04]  /*0050*/  LDC.64 R2, c[0x0][0x380] ;  /* 0x0000e000ff027b82 */ /* 0x000e280000000a00 */
[----:B0-----:R0:W-:Y:S02]  /*0060*/  STG.E.64 desc[UR4][R2.64], R4 ;  /* 0x0000000402007986 */ /* 0x0011e4000c101b04 */
[----:B0-----:R-:W-:-:S06]  /*0070*/  CS2R R4, SR_CLOCKLO ;  /* 0x0000000000047805 */ /* 0x001fcc0000015000 */
[----:B------:R-:W-:-:S04]  /*0080*/  IADD3 R4, P0, PT, R4, -0x5a, RZ ;  /* 0xffffffa604047810 */ /* 0x000fc80007f1e0ff */
[----:B------:R-:W-:-:S05]  /*0090*/  IADD3.X R5, PT, PT, R5, -0x1, RZ, P0, !PT ;  /* 0xffffffff05057810 */ /* 0x000fca00007fe4ff */
[----:B------:R-:W-:Y:S01]  /*00a0*/  STG.E.64 desc[UR4][R2.64+0x8], R4 ;  /* 0x0000080402007986 */ /* 0x000fe2000c101b04 */
[----:B------:R-:W-:Y:S05]  /*00b0*/  EXIT ;  /* 0x000000000000794d */ /* 0x000fea0003800000 */
.L_x_0:
[----:B------:R-:W-:-:S00]  /*00c0*/  BRA `(.L_x_0) ;  /* 0xfffffffc00fc7947 */ /* 0x000fc0000383ffff */
[----:B------:R-:W-:-:S00]  /*00d0*/  NOP ;  /* 0x0000000000007918 */ /* 0x000fc00000000000 */
        /* <DEDUP_REMOVED lines=10> */
.L_x_1:


//--------------------- .nv.shared.reserved.0     --------------------------
	.section	.nv.shared.reserved.0,"aw",@nobits
	.weak		__nv_reservedSMEM_offset_0_alias
	.size		__nv_reservedSMEM_offset_0_alias, 0, 64
	.other		__nv_reservedSMEM_offset_0_alias,@"STO_CUDA_RESERVED_SHARED STV_DEFAULT"
__nv_reservedSMEM_offset_0_alias:
	.zero		0
	.zero		64


//--------------------- .nv.constant0.timedReduction --------------------------
	.section	.nv.constant0.timedReduction,"a",@progbits
	.sectionflags	@""
	.align	4
.nv.constant0.timedReduction:
	.zero		904


//--------------------- SYMBOLS --------------------------

	.type		.nv.reservedSmem.offset0,@object
	.size		.nv.reservedSmem.offset0,0x4
